	.headerflags	@"EF_CUDA_TEXMODE_UNIFIED EF_CUDA_64BIT_ADDRESS EF_CUDA_ACCELERATORS EF_CUDA_SM90 EF_CUDA_VIRTUAL_SM(EF_CUDA_SM90)"
	.elftype	@"ET_EXEC"


//--------------------- .nv.info                  --------------------------
	.section	.nv.info,"",@"SHT_CUDA_INFO"
	.align	4


	//----- nvinfo : EIATTR_REGCOUNT
	.align		4
        /*0000*/ 	.byte	0x04, 0x2f
        /*0002*/ 	.short	(.L_3 - .L_2)
	.align		4
.L_2:
        /*0004*/ 	.word	index@(triton_poi_fused__native_batch_norm_legit_no_training_add_convolution_relu_30)
        /*0008*/ 	.word	0x0000001c


	//----- nvinfo : EIATTR_MIN_STACK_SIZE
	.align		4
.L_3:
        /*000c*/ 	.byte	0x04, 0x12
        /*000e*/ 	.short	(.L_5 - .L_4)
	.align		4
.L_4:
        /*0010*/ 	.word	index@(triton_poi_fused__native_batch_norm_legit_no_training_add_convolution_relu_30)
        /*0014*/ 	.word	0x00000000


	//----- nvinfo : EIATTR_FRAME_SIZE
	.align		4
.L_5:
        /*0018*/ 	.byte	0x04, 0x11
        /*001a*/ 	.short	(.L_7 - .L_6)
	.align		4
.L_6:
        /*001c*/ 	.word	index@(triton_poi_fused__native_batch_norm_legit_no_training_add_convolution_relu_30)
        /*0020*/ 	.word	0x00000000


	//----- nvinfo : EIATTR_MIN_STACK_SIZE
	.align		4
.L_7:
        /*0024*/ 	.byte	0x04, 0x12
        /*0026*/ 	.short	(.L_9 - .L_8)
	.align		4
.L_8:
        /*0028*/ 	.word	index@(triton_poi_fused__native_batch_norm_legit_no_training_add_convolution_relu_30)
        /*002c*/ 	.word	0x00000000
.L_9:


//--------------------- .nv.info.triton_poi_fused__native_batch_norm_legit_no_training_add_convolution_relu_30 --------------------------
	.section	.nv.info.triton_poi_fused__native_batch_norm_legit_no_training_add_convolution_relu_30,"",@"SHT_CUDA_INFO"
	.sectionflags	@""
	.align	4


	//----- nvinfo : EIATTR_CUDA_API_VERSION
	.align		4
        /*0000*/ 	.byte	0x04, 0x37
        /*0002*/ 	.short	(.L_11 - .L_10)
.L_10:
        /*0004*/ 	.word	0x0000007c


	//----- nvinfo : EIATTR_KPARAM_INFO
	.align		4
.L_11:
        /*0008*/ 	.byte	0x04, 0x17
        /*000a*/ 	.short	(.L_13 - .L_12)
.L_12:
        /*000c*/ 	.word	0x00000000
        /*0010*/ 	.short	0x000a
        /*0012*/ 	.short	0x0050
        /*0014*/ 	.byte	0x00, 0xf0, 0x11, 0x00


	//----- nvinfo : EIATTR_KPARAM_INFO
	.align		4
.L_13:
        /*0018*/ 	.byte	0x04, 0x17
        /*001a*/ 	.short	(.L_15 - .L_14)
.L_14:
        /*001c*/ 	.word	0x00000000
        /*0020*/ 	.short	0x0009
        /*0022*/ 	.short	0x0048
        /*0024*/ 	.byte	0x00, 0xf4, 0x21, 0x00


	//----- nvinfo : EIATTR_KPARAM_INFO
	.align		4
.L_15:
        /*0028*/ 	.byte	0x04, 0x17
        /*002a*/ 	.short	(.L_17 - .L_16)
.L_16:
        /*002c*/ 	.word	0x00000000
        /*0030*/ 	.short	0x0008
        /*0032*/ 	.short	0x0040
        /*0034*/ 	.byte	0x00, 0xf4, 0x21, 0x00


	//----- nvinfo : EIATTR_KPARAM_INFO
	.align		4
.L_17:
        /*0038*/ 	.byte	0x04, 0x17
        /*003a*/ 	.short	(.L_19 - .L_18)
.L_18:
        /*003c*/ 	.word	0x00000000
        /*0040*/ 	.short	0x0007
        /*0042*/ 	.short	0x0038
        /*0044*/ 	.byte	0x00, 0xf4, 0x21, 0x00


	//----- nvinfo : EIATTR_KPARAM_INFO
	.align		4
.L_19:
        /*0048*/ 	.byte	0x04, 0x17
        /*004a*/ 	.short	(.L_21 - .L_20)
.L_20:
        /*004c*/ 	.word	0x00000000
        /*0050*/ 	.short	0x0006
        /*0052*/ 	.short	0x0030
        /*0054*/ 	.byte	0x00, 0xf4, 0x21, 0x00


	//----- nvinfo : EIATTR_KPARAM_INFO
	.align		4
.L_21:
        /*0058*/ 	.byte	0x04, 0x17
        /*005a*/ 	.short	(.L_23 - .L_22)
.L_22:
        /*005c*/ 	.word	0x00000000
        /*0060*/ 	.short	0x0005
        /*0062*/ 	.short	0x0028
        /*0064*/ 	.byte	0x00, 0xf4, 0x21, 0x00


	//----- nvinfo : EIATTR_KPARAM_INFO
	.align		4
.L_23:
        /*0068*/ 	.byte	0x04, 0x17
        /*006a*/ 	.short	(.L_25 - .L_24)
.L_24:
        /*006c*/ 	.word	0x00000000
        /*0070*/ 	.short	0x0004
        /*0072*/ 	.short	0x0020
        /*0074*/ 	.byte	0x00, 0xf4, 0x21, 0x00


	//----- nvinfo : EIATTR_KPARAM_INFO
	.align		4
.L_25:
        /*0078*/ 	.byte	0x04, 0x17
        /*007a*/ 	.short	(.L_27 - .L_26)
.L_26:
        /*007c*/ 	.word	0x00000000
        /*0080*/ 	.short	0x0003
        /*0082*/ 	.short	0x0018
        /*0084*/ 	.byte	0x00, 0xf4, 0x21, 0x00


	//----- nvinfo : EIATTR_KPARAM_INFO
	.align		4
.L_27:
        /*0088*/ 	.byte	0x04, 0x17
        /*008a*/ 	.short	(.L_29 - .L_28)
.L_28:
        /*008c*/ 	.word	0x00000000
        /*0090*/ 	.short	0x0002
        /*0092*/ 	.short	0x0010
        /*0094*/ 	.byte	0x00, 0xf4, 0x21, 0x00


	//----- nvinfo : EIATTR_KPARAM_INFO
	.align		4
.L_29:
        /*0098*/ 	.byte	0x04, 0x17
        /*009a*/ 	.short	(.L_31 - .L_30)
.L_30:
        /*009c*/ 	.word	0x00000000
        /*00a0*/ 	.short	0x0001
        /*00a2*/ 	.short	0x0008
        /*00a4*/ 	.byte	0x00, 0xf4, 0x21, 0x00


	//----- nvinfo : EIATTR_KPARAM_INFO
	.align		4
.L_31:
        /*00a8*/ 	.byte	0x04, 0x17
        /*00aa*/ 	.short	(.L_33 - .L_32)
.L_32:
        /*00ac*/ 	.word	0x00000000
        /*00b0*/ 	.short	0x0000
        /*00b2*/ 	.short	0x0000
        /*00b4*/ 	.byte	0x00, 0xf4, 0x21, 0x00


	//----- nvinfo : EIATTR_SPARSE_MMA_MASK
	.align		4
.L_33:
        /*00b8*/ 	.byte	0x03, 0x50
        /*00ba*/ 	.short	0x0000


	//----- nvinfo : EIATTR_MAXREG_COUNT
	.align		4
        /*00bc*/ 	.byte	0x03, 0x1b
        /*00be*/ 	.short	0x00ff


	//----- nvinfo : EIATTR_EXIT_INSTR_OFFSETS
	.align		4
        /*00c0*/ 	.byte	0x04, 0x1c
        /*00c2*/ 	.short	(.L_35 - .L_34)


	//   ....[0]....
.L_34:
        /*00c4*/ 	.word	0x00000460


	//   ....[1]....
        /*00c8*/ 	.word	0x00000480


	//----- nvinfo : EIATTR_REQNTID
	.align		4
.L_35:
        /*00cc*/ 	.byte	0x04, 0x10
        /*00ce*/ 	.short	(.L_37 - .L_36)
.L_36:
        /*00d0*/ 	.word	0x00000080
        /*00d4*/ 	.word	0x00000001
        /*00d8*/ 	.word	0x00000001


	//----- nvinfo : EIATTR_CBANK_PARAM_SIZE
	.align		4
.L_37:
        /*00dc*/ 	.byte	0x03, 0x19
        /*00de*/ 	.short	0x0054


	//----- nvinfo : EIATTR_PARAM_CBANK
	.align		4
        /*00e0*/ 	.byte	0x04, 0x0a
        /*00e2*/ 	.short	(.L_39 - .L_38)
	.align		4
.L_38:
        /*00e4*/ 	.word	index@(.nv.constant0.triton_poi_fused__native_batch_norm_legit_no_training_add_convolution_relu_30)
        /*00e8*/ 	.short	0x0210
        /*00ea*/ 	.short	0x0054


	//----- nvinfo : EIATTR_SW_WAR
	.align		4
.L_39:
        /*00ec*/ 	.byte	0x04, 0x36
        /*00ee*/ 	.short	(.L_41 - .L_40)
.L_40:
        /*00f0*/ 	.word	0x00000008
.L_41:


//--------------------- .nv.callgraph             --------------------------
	.section	.nv.callgraph,"",@"SHT_CUDA_CALLGRAPH"
	.align	4
	.sectionentsize	8
	.align		4
        /*0000*/ 	.word	0x00000000
	.align		4
        /*0004*/ 	.word	0xffffffff
	.align		4
        /*0008*/ 	.word	0x00000000
	.align		4
        /*000c*/ 	.word	0xfffffffe
	.align		4
        /*0010*/ 	.word	0x00000000
	.align		4
        /*0014*/ 	.word	0xfffffffd
	.align		4
        /*0018*/ 	.word	0x00000000
	.align		4
        /*001c*/ 	.word	0xfffffffc


//--------------------- .nv.constant4             --------------------------
	.section	.nv.constant4,"a",@progbits
	.align	8
	.align		8
.nv.constant4:
        /*0000*/ 	.dword	_$_str
	.align		8
        /*0008*/ 	.dword	_$_str_$_2


//--------------------- .text.triton_poi_fused__native_batch_norm_legit_no_training_add_convolution_relu_30 --------------------------
	.section	.text.triton_poi_fused__native_batch_norm_legit_no_training_add_convolution_relu_30,"ax",@progbits
	.align	128
        .global         triton_poi_fused__native_batch_norm_legit_no_training_add_convolution_relu_30
        .type           triton_poi_fused__native_batch_norm_legit_no_training_add_convolution_relu_30,@function
        .size           triton_poi_fused__native_batch_norm_legit_no_training_add_convolution_relu_30,(.L_x_1 - triton_poi_fused__native_batch_norm_legit_no_training_add_convolution_relu_30)
        .other          triton_poi_fused__native_batch_norm_legit_no_training_add_convolution_relu_30,@"STO_CUDA_ENTRY STV_DEFAULT"
triton_poi_fused__native_batch_norm_legit_no_training_add_convolution_relu_30:
.text.triton_poi_fused__native_batch_norm_legit_no_training_add_convolution_relu_30:
[----:B------:R-:W0:Y:S01]  /*0000*/  LDC R1, c[0x0][0x28] ;  /* 0x00000a00ff017b82 */ /* 0x000e220000000800 */
[----:B------:R-:W1:Y:S07]  /*0010*/  S2R R15, SR_TID.X ;  /* 0x00000000000f7919 */ /* 0x000e6e0000002100 */
[----:B------:R-:W2:Y:S01]  /*0020*/  LDC.64 R6, c[0x0][0x240] ;  /* 0x00009000ff067b82 */ /* 0x000ea20000000a00 */
[----:B------:R-:W-:Y:S01]  /*0030*/  CS2R R18, SRZ ;  /* 0x0000000000127805 */ /* 0x000fe2000001ff00 */
[----:B------:R-:W-:Y:S01]  /*0040*/  ULDC.64 UR4, c[0x0][0x208] ;  /* 0x0000820000047ab9 */ /* 0x000fe20000000a00 */
[----:B------:R-:W3:Y:S05]  /*0050*/  S2R R0, SR_CTAID.X ;  /* 0x0000000000007919 */ /* 0x000eea0000002500 */
[----:B------:R-:W4:Y:S08]  /*0060*/  LDC.64 R22, c[0x0][0x220] ;  /* 0x00008800ff167b82 */ /* 0x000f300000000a00 */
[----:B------:R-:W5:Y:S08]  /*0070*/  LDC.64 R24, c[0x0][0x228] ;  /* 0x00008a00ff187b82 */ /* 0x000f700000000a00 */
[----:B------:R-:W4:Y:S01]  /*0080*/  LDC.64 R8, c[0x0][0x230] ;  /* 0x00008c00ff087b82 */ /* 0x000f220000000a00 */
[----:B-1----:R-:W-:-:S07]  /*0090*/  LOP3.LUT R15, R15, 0x7f, RZ, 0xc0, !PT ;  /* 0x0000007f0f0f7812 */ /* 0x002fce00078ec0ff */
[----:B------:R-:W1:Y:S01]  /*00a0*/  LDC.64 R12, c[0x0][0x218] ;  /* 0x00008600ff0c7b82 */ /* 0x000e620000000a00 */
[----:B---3--:R-:W-:Y:S02]  /*00b0*/  SHF.R.S32.HI R2, RZ, 0x18, R0 ;  /* 0x00000018ff027819 */ /* 0x008fe40000011400 */
[----:B------:R-:W-:Y:S02]  /*00c0*/  LEA R15, R0, R15, 0x7 ;  /* 0x0000000f000f7211 */ /* 0x000fe400078e38ff */
[----:B------:R-:W-:-:S03]  /*00d0*/  SGXT R0, R2, 0x1 ;  /* 0x000000010200781a */ /* 0x000fc60000000200 */
[----:B------:R-:W3:Y:S01]  /*00e0*/  LDC.64 R10, c[0x0][0x210] ;  /* 0x00008400ff0a7b82 */ /* 0x000ee20000000a00 */
[----:B------:R-:W-:Y:S02]  /*00f0*/  ISETP.GE.AND P0, PT, R15, 0x100, PT ;  /* 0x000001000f00780c */ /* 0x000fe40003f06270 */
[----:B------:R-:W-:-:S04]  /*0100*/  LEA.HI R0, R0, R15, RZ, 0x4 ;  /* 0x0000000f00007211 */ /* 0x000fc800078f20ff */
[----:B------:R-:W-:Y:S01]  /*0110*/  SHF.R.S32.HI R0, RZ, 0x4, R0 ;  /* 0x00000004ff007819 */ /* 0x000fe20000011400 */
[----:B------:R-:W-:Y:S01]  /*0120*/  HFMA2.MMA R14, -RZ, RZ, 0, 0 ;  /* 0x00000000ff0e7435 */ /* 0x000fe200000001ff */
[----:B------:R-:W3:Y:S02]  /*0130*/  LDC.64 R4, c[0x0][0x248] ;  /* 0x00009200ff047b82 */ /* 0x000ee40000000a00 */
[----:B------:R-:W-:-:S04]  /*0140*/  LEA.HI R2, R0, R0, RZ, 0x2 ;  /* 0x0000000000027211 */ /* 0x000fc800078f10ff */
[----:B------:R-:W-:Y:S02]  /*0150*/  LOP3.LUT R21, R2, 0xfffffffc, RZ, 0xc0, !PT ;  /* 0xfffffffc02157812 */ /* 0x000fe400078ec0ff */
[----:B------:R-:W3:Y:S02]  /*0160*/  LDC.64 R2, c[0x0][0x238] ;  /* 0x00008e00ff027b82 */ /* 0x000ee40000000a00 */
[----:B------:R-:W-:-:S05]  /*0170*/  IADD3 R21, R0, -R21, RZ ;  /* 0x8000001500157210 */ /* 0x000fca0007ffe0ff */
[----:B--2---:R-:W-:-:S05]  /*0180*/  IMAD.WIDE R6, R21, 0x4, R6 ;  /* 0x0000000415067825 */ /* 0x004fca00078e0206 */
[----:B------:R2:W3:Y:S01]  /*0190*/  @!P0 LDG.E.EL R18, desc[UR4][R6.64] ;  /* 0x0000000406128981 */ /* 0x0004e2000c2e1900 */
[----:B----4-:R-:W-:Y:S01]  /*01a0*/  IMAD.WIDE R22, R15, 0x4, R22 ;  /* 0x000000040f167825 */ /* 0x010fe200078e0216 */
[----:B------:R-:W-:-:S03]  /*01b0*/  CS2R R16, SRZ ;  /* 0x0000000000107805 */ /* 0x000fc6000001ff00 */
[----:B-----5:R-:W-:Y:S01]  /*01c0*/  IMAD.WIDE R24, R21, 0x4, R24 ;  /* 0x0000000415187825 */ /* 0x020fe200078e0218 */
[----:B------:R-:W-:Y:S01]  /*01d0*/  MOV R0, RZ ;  /* 0x000000ff00007202 */ /* 0x000fe20000000f00 */
[----:B------:R4:W5:Y:S01]  /*01e0*/  @!P0 LDG.E R14, desc[UR4][R22.64] ;  /* 0x00000004160e8981 */ /* 0x000962000c1e1900 */
[----:B--2---:R-:W4:Y:S01]  /*01f0*/  LDC.64 R6, c[0x0][0x250] ;  /* 0x00009400ff067b82 */ /* 0x004f220000000a00 */
[----:B0-----:R-:W-:Y:S02]  /*0200*/  IMAD.WIDE R8, R15, 0x4, R8 ;  /* 0x000000040f087825 */ /* 0x001fe400078e0208 */
[----:B------:R-:W5:Y:S02]  /*0210*/  @!P0 LDG.E.EL R19, desc[UR4][R24.64] ;  /* 0x0000000418138981 */ /* 0x000f64000c2e1900 */
[----:B-1----:R-:W-:Y:S01]  /*0220*/  IMAD.WIDE R12, R21, 0x4, R12 ;  /* 0x00000004150c7825 */ /* 0x002fe200078e020c */
[----:B------:R-:W-:Y:S01]  /*0230*/  HFMA2.MMA R20, -RZ, RZ, 0, 0 ;  /* 0x00000000ff147435 */ /* 0x000fe200000001ff */
[----:B------:R-:W2:Y:S02]  /*0240*/  @!P0 LDG.E R16, desc[UR4][R8.64] ;  /* 0x0000000408108981 */ /* 0x000ea4000c1e1900 */
[----:B---3--:R-:W-:-:S02]  /*0250*/  IMAD.WIDE R10, R15, 0x4, R10 ;  /* 0x000000040f0a7825 */ /* 0x008fc400078e020a */
[----:B------:R-:W3:Y:S04]  /*0260*/  @!P0 LDG.E.EL R0, desc[UR4][R12.64] ;  /* 0x000000040c008981 */ /* 0x000ee8000c2e1900 */
[----:B------:R-:W3:Y:S01]  /*0270*/  @!P0 LDG.E R17, desc[UR4][R10.64] ;  /* 0x000000040a118981 */ /* 0x000ee2000c1e1900 */
[----:B------:R-:W-:-:S05]  /*0280*/  IMAD.WIDE R2, R21, 0x4, R2 ;  /* 0x0000000415027825 */ /* 0x000fca00078e0202 */
[----:B------:R0:W2:Y:S01]  /*0290*/  @!P0 LDG.E.EL R20, desc[UR4][R2.64] ;  /* 0x0000000402148981 */ /* 0x0000a2000c2e1900 */
[----:B------:R-:W-:-:S04]  /*02a0*/  IMAD.WIDE R4, R21, 0x4, R4 ;  /* 0x0000000415047825 */ /* 0x000fc800078e0204 */
[----:B----4-:R-:W-:Y:S01]  /*02b0*/  IMAD.WIDE R22, R21, 0x4, R6 ;  /* 0x0000000415167825 */ /* 0x010fe200078e0206 */
[----:B------:R-:W-:-:S06]  /*02c0*/  CS2R R6, SRZ ;  /* 0x0000000000067805 */ /* 0x000fcc000001ff00 */
[----:B------:R1:W4:Y:S04]  /*02d0*/  @!P0 LDG.E.EL R7, desc[UR4][R4.64] ;  /* 0x0000000404078981 */ /* 0x000328000c2e1900 */
[----:B------:R-:W4:Y:S01]  /*02e0*/  @!P0 LDG.E.EL R6, desc[UR4][R22.64] ;  /* 0x0000000416068981 */ /* 0x000f22000c2e1900 */
[----:B0-----:R-:W-:Y:S01]  /*02f0*/  MOV R2, 0x3e800000 ;  /* 0x3e80000000027802 */ /* 0x001fe20000000f00 */
[----:B------:R-:W-:-:S04]  /*0300*/  FADD R18, R18, 9.9999997473787516356e-06 ;  /* 0x3727c5ac12127421 */ /* 0x000fc80000000000 */
[----:B------:R-:W0:Y:S02]  /*0310*/  MUFU.SQRT R8, R18 ;  /* 0x0000001200087308 */ /* 0x000e240000002000 */
[C---:B0-----:R-:W-:Y:S02]  /*0320*/  FSETP.GT.AND P1, PT, R8.reuse, 8.50705917302346158658e+37, PT ;  /* 0x7e8000000800780b */ /* 0x041fe40003f24000 */
[----:B------:R-:W-:-:S11]  /*0330*/  FSETP.GEU.AND P2, PT, R8, 1.175494350822287508e-38, PT ;  /* 0x008000000800780b */ /* 0x000fd60003f4e000 */
[----:B------:R-:W-:-:S04]  /*0340*/  @P1 FMUL R8, R8, 0.25 ;  /* 0x3e80000008081820 */ /* 0x000fc80000400000 */
[----:B------:R-:W-:Y:S01]  /*0350*/  @!P2 FMUL R8, R8, 16777216 ;  /* 0x4b8000000808a820 */ /* 0x000fe20000400000 */
[----:B-----5:R-:W-:-:S05]  /*0360*/  FADD R19, R19, R14 ;  /* 0x0000000e13137221 */ /* 0x020fca0000000000 */
[----:B------:R-:W0:Y:S01]  /*0370*/  MUFU.RCP R8, R8 ;  /* 0x0000000800087308 */ /* 0x000e220000001000 */
[----:B-1----:R-:W-:Y:S01]  /*0380*/  FSEL R5, R2, 1, P1 ;  /* 0x3f80000002057808 */ /* 0x002fe20000800000 */
[----:B--2---:R-:W-:Y:S01]  /*0390*/  FADD R19, R19, R16 ;  /* 0x0000001013137221 */ /* 0x004fe20000000000 */
[----:B---3--:R-:W-:Y:S01]  /*03a0*/  FADD R0, R0, R17 ;  /* 0x0000001100007221 */ /* 0x008fe20000000000 */
[----:B------:R-:W1:Y:S02]  /*03b0*/  LDC.64 R2, c[0x0][0x258] ;  /* 0x00009600ff027b82 */ /* 0x000e640000000a00 */
[----:B------:R-:W-:Y:S01]  /*03c0*/  @!P2 FMUL R5, R5, 16777216 ;  /* 0x4b8000000505a820 */ /* 0x000fe20000400000 */
[----:B------:R-:W-:-:S04]  /*03d0*/  FADD R19, R0, R19 ;  /* 0x0000001300137221 */ /* 0x000fc80000000000 */
[----:B------:R-:W-:Y:S01]  /*03e0*/  FADD R20, R19, -R20 ;  /* 0x8000001413147221 */ /* 0x000fe20000000000 */
[----:B0-----:R-:W-:-:S04]  /*03f0*/  FMUL R5, R8, R5 ;  /* 0x0000000508057220 */ /* 0x001fc80000400000 */
[----:B------:R-:W-:-:S04]  /*0400*/  FMUL R5, R20, R5 ;  /* 0x0000000514057220 */ /* 0x000fc80000400000 */
[----:B----4-:R-:W-:Y:S01]  /*0410*/  FFMA R5, R5, R7, R6 ;  /* 0x0000000705057223 */ /* 0x010fe20000000006 */
[----:B------:R0:W-:Y:S04]  /*0420*/  @!P0 STG.E desc[UR4][R10.64], R19 ;  /* 0x000000130a008986 */ /* 0x0001e8000c101904 */
[----:B------:R-:W-:Y:S01]  /*0430*/  FSETP.GEU.AND P1, PT, R5, RZ, PT ;  /* 0x000000ff0500720b */ /* 0x000fe20003f2e000 */
[----:B-1----:R-:W-:-:S03]  /*0440*/  IMAD.WIDE R2, R15, 0x4, R2 ;  /* 0x000000040f027825 */ /* 0x002fc600078e0202 */
[----:B------:R-:W-:Y:S01]  /*0450*/  FSEL R5, R5, RZ, P1 ;  /* 0x000000ff05057208 */ /* 0x000fe20000800000 */
[----:B0-----:R-:W-:Y:S08]  /*0460*/  @P0 EXIT ;  /* 0x000000000000094d */ /* 0x001ff00003800000 */
[----:B------:R-:W-:Y:S01]  /*0470*/  STG.E desc[UR4][R2.64], R5 ;  /* 0x0000000502007986 */ /* 0x000fe2000c101904 */
[----:B------:R-:W-:Y:S05]  /*0480*/  EXIT ;  /* 0x000000000000794d */ /* 0x000fea0003800000 */
.L_x_0:
[----:B------:R-:W-:-:S00]  /*0490*/  BRA `(.L_x_0) ;  /* 0xfffffffc00fc7947 */ /* 0x000fc0000383ffff */
[----:B------:R-:W-:-:S00]  /*04a0*/  NOP ;  /* 0x0000000000007918 */ /* 0x000fc00000000000 */
        /* <DEDUP_REMOVED lines=13> */
.L_x_1:


//--------------------- .nv.global.init           --------------------------
	.section	.nv.global.init,"aw",@progbits
.nv.global.init:
	.type		_$_str,@object
	.size		_$_str,(_$_str_$_2 - _$_str)
_$_str:
        /*0000*/ 	.byte	0x5f, 0x5f, 0x43, 0x55, 0x44, 0x41, 0x5f, 0x46, 0x54, 0x5a, 0x00
	.type		_$_str_$_2,@object
	.size		_$_str_$_2,(.L_1 - _$_str_$_2)
_$_str_$_2:
        /*000b*/ 	.byte	0x5f, 0x5f, 0x43, 0x55, 0x44, 0x41, 0x5f, 0x50, 0x52, 0x45, 0x43, 0x5f, 0x53, 0x51, 0x52, 0x54
        /*001b*/ 	.byte	0x00
.L_1:


//--------------------- .nv.constant0.triton_poi_fused__native_batch_norm_legit_no_training_add_convolution_relu_30 --------------------------
	.section	.nv.constant0.triton_poi_fused__native_batch_norm_legit_no_training_add_convolution_relu_30,"a",@progbits
	.sectionflags	@""
	.align	4
.nv.constant0.triton_poi_fused__native_batch_norm_legit_no_training_add_convolution_relu_30:
	.zero		612
